	.headerflags	@"EF_CUDA_TEXMODE_UNIFIED EF_CUDA_64BIT_ADDRESS EF_CUDA_ACCELERATORS EF_CUDA_SM90 EF_CUDA_VIRTUAL_SM(EF_CUDA_SM90)"
	.elftype	@"ET_EXEC"


//--------------------- .nv.info                  --------------------------
	.section	.nv.info,"",@"SHT_CUDA_INFO"
	.align	4


	//----- nvinfo : EIATTR_REGCOUNT
	.align		4
        /*0000*/ 	.byte	0x04, 0x2f
        /*0002*/ 	.short	(.L_1 - .L_0)
	.align		4
.L_0:
        /*0004*/ 	.word	index@(triton_poi_fused_hardtanh_mul_sigmoid_41)
        /*0008*/ 	.word	0x0000000c


	//----- nvinfo : EIATTR_MIN_STACK_SIZE
	.align		4
.L_1:
        /*000c*/ 	.byte	0x04, 0x12
        /*000e*/ 	.short	(.L_3 - .L_2)
	.align		4
.L_2:
        /*0010*/ 	.word	index@(triton_poi_fused_hardtanh_mul_sigmoid_41)
        /*0014*/ 	.word	0x00000000


	//----- nvinfo : EIATTR_FRAME_SIZE
	.align		4
.L_3:
        /*0018*/ 	.byte	0x04, 0x11
        /*001a*/ 	.short	(.L_5 - .L_4)
	.align		4
.L_4:
        /*001c*/ 	.word	index@(triton_poi_fused_hardtanh_mul_sigmoid_41)
        /*0020*/ 	.word	0x00000000


	//----- nvinfo : EIATTR_MIN_STACK_SIZE
	.align		4
.L_5:
        /*0024*/ 	.byte	0x04, 0x12
        /*0026*/ 	.short	(.L_7 - .L_6)
	.align		4
.L_6:
        /*0028*/ 	.word	index@(triton_poi_fused_hardtanh_mul_sigmoid_41)
        /*002c*/ 	.word	0x00000000
.L_7:


//--------------------- .nv.info.triton_poi_fused_hardtanh_mul_sigmoid_41 --------------------------
	.section	.nv.info.triton_poi_fused_hardtanh_mul_sigmoid_41,"",@"SHT_CUDA_INFO"
	.sectionflags	@""
	.align	4


	//----- nvinfo : EIATTR_CUDA_API_VERSION
	.align		4
        /*0000*/ 	.byte	0x04, 0x37
        /*0002*/ 	.short	(.L_9 - .L_8)
.L_8:
        /*0004*/ 	.word	0x0000007c


	//----- nvinfo : EIATTR_KPARAM_INFO
	.align		4
.L_9:
        /*0008*/ 	.byte	0x04, 0x17
        /*000a*/ 	.short	(.L_11 - .L_10)
.L_10:
        /*000c*/ 	.word	0x00000000
        /*0010*/ 	.short	0x0002
        /*0012*/ 	.short	0x0010
        /*0014*/ 	.byte	0x00, 0xf0, 0x11, 0x00


	//----- nvinfo : EIATTR_KPARAM_INFO
	.align		4
.L_11:
        /*0018*/ 	.byte	0x04, 0x17
        /*001a*/ 	.short	(.L_13 - .L_12)
.L_12:
        /*001c*/ 	.word	0x00000000
        /*0020*/ 	.short	0x0001
        /*0022*/ 	.short	0x0008
        /*0024*/ 	.byte	0x00, 0xf4, 0x21, 0x00


	//----- nvinfo : EIATTR_KPARAM_INFO
	.align		4
.L_13:
        /*0028*/ 	.byte	0x04, 0x17
        /*002a*/ 	.short	(.L_15 - .L_14)
.L_14:
        /*002c*/ 	.word	0x00000000
        /*0030*/ 	.short	0x0000
        /*0032*/ 	.short	0x0000
        /*0034*/ 	.byte	0x00, 0xf4, 0x21, 0x00


	//----- nvinfo : EIATTR_SPARSE_MMA_MASK
	.align		4
.L_15:
        /*0038*/ 	.byte	0x03, 0x50
        /*003a*/ 	.short	0x0000


	//----- nvinfo : EIATTR_MAXREG_COUNT
	.align		4
        /*003c*/ 	.byte	0x03, 0x1b
        /*003e*/ 	.short	0x00ff


	//----- nvinfo : EIATTR_EXIT_INSTR_OFFSETS
	.align		4
        /*0040*/ 	.byte	0x04, 0x1c
        /*0042*/ 	.short	(.L_17 - .L_16)


	//   ....[0]....
.L_16:
        /*0044*/ 	.word	0x000003b0


	//   ....[1]....
        /*0048*/ 	.word	0x000003d0


	//----- nvinfo : EIATTR_REQNTID
	.align		4
.L_17:
        /*004c*/ 	.byte	0x04, 0x10
        /*004e*/ 	.short	(.L_19 - .L_18)
.L_18:
        /*0050*/ 	.word	0x00000080
        /*0054*/ 	.word	0x00000001
        /*0058*/ 	.word	0x00000001


	//----- nvinfo : EIATTR_CBANK_PARAM_SIZE
	.align		4
.L_19:
        /*005c*/ 	.byte	0x03, 0x19
        /*005e*/ 	.short	0x0014


	//----- nvinfo : EIATTR_PARAM_CBANK
	.align		4
        /*0060*/ 	.byte	0x04, 0x0a
        /*0062*/ 	.short	(.L_21 - .L_20)
	.align		4
.L_20:
        /*0064*/ 	.word	index@(.nv.constant0.triton_poi_fused_hardtanh_mul_sigmoid_41)
        /*0068*/ 	.short	0x0210
        /*006a*/ 	.short	0x0014


	//----- nvinfo : EIATTR_SW_WAR
	.align		4
.L_21:
        /*006c*/ 	.byte	0x04, 0x36
        /*006e*/ 	.short	(.L_23 - .L_22)
.L_22:
        /*0070*/ 	.word	0x00000008
.L_23:


//--------------------- .nv.callgraph             --------------------------
	.section	.nv.callgraph,"",@"SHT_CUDA_CALLGRAPH"
	.align	4
	.sectionentsize	8
	.align		4
        /*0000*/ 	.word	0x00000000
	.align		4
        /*0004*/ 	.word	0xffffffff
	.align		4
        /*0008*/ 	.word	0x00000000
	.align		4
        /*000c*/ 	.word	0xfffffffe
	.align		4
        /*0010*/ 	.word	0x00000000
	.align		4
        /*0014*/ 	.word	0xfffffffd
	.align		4
        /*0018*/ 	.word	0x00000000
	.align		4
        /*001c*/ 	.word	0xfffffffc


//--------------------- .text.triton_poi_fused_hardtanh_mul_sigmoid_41 --------------------------
	.section	.text.triton_poi_fused_hardtanh_mul_sigmoid_41,"ax",@progbits
	.align	128
        .global         triton_poi_fused_hardtanh_mul_sigmoid_41
        .type           triton_poi_fused_hardtanh_mul_sigmoid_41,@function
        .size           triton_poi_fused_hardtanh_mul_sigmoid_41,(.L_x_1 - triton_poi_fused_hardtanh_mul_sigmoid_41)
        .other          triton_poi_fused_hardtanh_mul_sigmoid_41,@"STO_CUDA_ENTRY STV_DEFAULT"
triton_poi_fused_hardtanh_mul_sigmoid_41:
.text.triton_poi_fused_hardtanh_mul_sigmoid_41:
[----:B------:R-:W0:Y:S02]  /*0000*/  LDC R1, c[0x0][0x28] ;  /* 0x00000a00ff017b82 */ /* 0x000e240000000800 */
[----:B------:R-:W1:Y:S01]  /*0010*/  S2R R0, SR_TID.X ;  /* 0x0000000000007919 */ /* 0x000e620000002100 */
[----:B------:R-:W2:Y:S01]  /*0020*/  LDC.64 R6, c[0x0][0x218] ;  /* 0x00008600ff067b82 */ /* 0x000ea20000000a00 */
[----:B------:R-:W-:Y:S01]  /*0030*/  CS2R R8, SRZ ;  /* 0x0000000000087805 */ /* 0x000fe2000001ff00 */
[----:B------:R-:W-:Y:S01]  /*0040*/  ULDC.64 UR4, c[0x0][0x208] ;  /* 0x0000820000047ab9 */ /* 0x000fe20000000a00 */
[----:B------:R-:W3:Y:S01]  /*0050*/  S2R R3, SR_CTAID.X ;  /* 0x0000000000037919 */ /* 0x000ee20000002500 */
[----:B-1----:R-:W-:-:S05]  /*0060*/  IMAD.SHL.U32 R0, R0, 0x2, RZ ;  /* 0x0000000200007824 */ /* 0x002fca00078e00ff */
[----:B------:R-:W-:-:S04]  /*0070*/  LOP3.LUT R0, R0, 0xfe, RZ, 0xc0, !PT ;  /* 0x000000fe00007812 */ /* 0x000fc800078ec0ff */
[----:B---3--:R-:W-:-:S04]  /*0080*/  LEA R3, R3, R0, 0x8 ;  /* 0x0000000003037211 */ /* 0x008fc800078e40ff */
[C---:B------:R-:W-:Y:S01]  /*0090*/  ISETP.GE.AND P0, PT, R3.reuse, 0x6c00, PT ;  /* 0x00006c000300780c */ /* 0x040fe20003f06270 */
[----:B------:R-:W-:-:S05]  /*00a0*/  IMAD.HI R0, R3, 0x4bda12f7, RZ ;  /* 0x4bda12f703007827 */ /* 0x000fca00078e02ff */
[----:B------:R-:W-:-:S04]  /*00b0*/  SHF.R.U32.HI R5, RZ, 0x1f, R0 ;  /* 0x0000001fff057819 */ /* 0x000fc80000011600 */
[CC--:B------:R-:W-:Y:S02]  /*00c0*/  LEA.HI.SX32 R2, R0.reuse, R5.reuse, 0x19 ;  /* 0x0000000500027211 */ /* 0x0c0fe400078fcaff */
[----:B------:R-:W-:-:S03]  /*00d0*/  LEA.HI.SX32 R5, R0, R5, 0x15 ;  /* 0x0000000500057211 */ /* 0x000fc600078faaff */
[----:B------:R-:W-:-:S04]  /*00e0*/  IMAD R2, R2, -0x1b0, R3 ;  /* 0xfffffe5002027824 */ /* 0x000fc800078e0203 */
[----:B------:R-:W-:-:S04]  /*00f0*/  IMAD R5, R5, 0x1b0, R2 ;  /* 0x000001b005057824 */ /* 0x000fc800078e0202 */
[----:B--2---:R-:W-:Y:S02]  /*0100*/  IMAD.WIDE R6, R5, 0x4, R6 ;  /* 0x0000000405067825 */ /* 0x004fe400078e0206 */
[----:B------:R-:W1:Y:S03]  /*0110*/  LDC.64 R4, c[0x0][0x210] ;  /* 0x00008400ff047b82 */ /* 0x000e660000000a00 */
[----:B------:R-:W2:Y:S01]  /*0120*/  @!P0 LDG.E.EL.64 R8, desc[UR4][R6.64] ;  /* 0x0000000406088981 */ /* 0x000ea2000c2e1b00 */
[----:B-1----:R-:W-:Y:S01]  /*0130*/  IMAD.WIDE R4, R3, 0x4, R4 ;  /* 0x0000000403047825 */ /* 0x002fe200078e0204 */
[----:B------:R-:W-:-:S06]  /*0140*/  CS2R R2, SRZ ;  /* 0x0000000000027805 */ /* 0x000fcc000001ff00 */
[----:B------:R-:W3:Y:S01]  /*0150*/  @!P0 LDG.E.64 R2, desc[UR4][R4.64] ;  /* 0x0000000404028981 */ /* 0x000ee2000c1e1b00 */
[----:B--2---:R-:W-:Y:S01]  /*0160*/  FADD R8, RZ, -R8 ;  /* 0x80000008ff087221 */ /* 0x004fe20000000000 */
[----:B------:R-:W-:-:S03]  /*0170*/  FADD R9, RZ, -R9 ;  /* 0x80000009ff097221 */ /* 0x000fc60000000000 */
[----:B------:R-:W-:Y:S01]  /*0180*/  FMUL R8, R8, 1.4426950216293334961 ;  /* 0x3fb8aa3b08087820 */ /* 0x000fe20000400000 */
[----:B------:R-:W-:-:S04]  /*0190*/  FMUL R9, R9, 1.4426950216293334961 ;  /* 0x3fb8aa3b09097820 */ /* 0x000fc80000400000 */
[----:B------:R-:W-:Y:S02]  /*01a0*/  FSETP.GEU.AND P1, PT, R8, -126, PT ;  /* 0xc2fc00000800780b */ /* 0x000fe40003f2e000 */
[----:B------:R-:W-:-:S11]  /*01b0*/  FSETP.GEU.AND P2, PT, R9, -126, PT ;  /* 0xc2fc00000900780b */ /* 0x000fd60003f4e000 */
[----:B------:R-:W-:Y:S02]  /*01c0*/  @!P1 FMUL R8, R8, 0.5 ;  /* 0x3f00000008089820 */ /* 0x000fe40000400000 */
[----:B------:R-:W-:Y:S02]  /*01d0*/  @!P2 FMUL R9, R9, 0.5 ;  /* 0x3f0000000909a820 */ /* 0x000fe40000400000 */
[----:B------:R-:W1:Y:S08]  /*01e0*/  MUFU.EX2 R0, R8 ;  /* 0x0000000800007308 */ /* 0x000e700000000800 */
[----:B------:R2:W4:Y:S01]  /*01f0*/  MUFU.EX2 R6, R9 ;  /* 0x0000000900067308 */ /* 0x0005220000000800 */
[----:B-1----:R-:W-:Y:S01]  /*0200*/  @!P1 FMUL R0, R0, R0 ;  /* 0x0000000000009220 */ /* 0x002fe20000400000 */
[----:B--2---:R-:W-:-:S03]  /*0210*/  IMAD.MOV.U32 R9, RZ, RZ, 0x3e800000 ;  /* 0x3e800000ff097424 */ /* 0x004fc600078e00ff */
[----:B------:R-:W-:Y:S01]  /*0220*/  FADD R0, R0, 1 ;  /* 0x3f80000000007421 */ /* 0x000fe20000000000 */
[----:B----4-:R-:W-:-:S04]  /*0230*/  @!P2 FMUL R6, R6, R6 ;  /* 0x000000060606a220 */ /* 0x010fc80000400000 */
[----:B------:R-:W-:Y:S01]  /*0240*/  FSETP.GT.AND P1, PT, R0, 8.50705917302346158658e+37, PT ;  /* 0x7e8000000000780b */ /* 0x000fe20003f24000 */
[----:B------:R-:W-:-:S03]  /*0250*/  FADD R6, R6, 1 ;  /* 0x3f80000006067421 */ /* 0x000fc60000000000 */
[----:B------:R-:W-:Y:S02]  /*0260*/  FSEL R7, R9, 1, P1 ;  /* 0x3f80000009077808 */ /* 0x000fe40000800000 */
[----:B------:R-:W-:-:S04]  /*0270*/  FSETP.GT.AND P2, PT, R6, 8.50705917302346158658e+37, PT ;  /* 0x7e8000000600780b */ /* 0x000fc80003f44000 */
[----:B------:R-:W-:-:S03]  /*0280*/  FSEL R9, R9, 1, P2 ;  /* 0x3f80000009097808 */ /* 0x000fc60001000000 */
[----:B------:R-:W-:-:S06]  /*0290*/  @P1 FMUL R0, R0, 0.25 ;  /* 0x3e80000000001820 */ /* 0x000fcc0000400000 */
[----:B------:R-:W1:Y:S01]  /*02a0*/  MUFU.RCP R0, R0 ;  /* 0x0000000000007308 */ /* 0x000e620000001000 */
[----:B------:R-:W-:-:S07]  /*02b0*/  @P2 FMUL R6, R6, 0.25 ;  /* 0x3e80000006062820 */ /* 0x000fce0000400000 */
[----:B------:R-:W2:Y:S01]  /*02c0*/  MUFU.RCP R6, R6 ;  /* 0x0000000600067308 */ /* 0x000ea20000001000 */
[----:B-1----:R-:W-:-:S04]  /*02d0*/  FMUL R7, R0, R7 ;  /* 0x0000000700077220 */ /* 0x002fc80000400000 */
[----:B---3--:R-:W-:Y:S01]  /*02e0*/  FMUL R2, R7, R2 ;  /* 0x0000000207027220 */ /* 0x008fe20000400000 */
[----:B--2---:R-:W-:-:S04]  /*02f0*/  FMUL R8, R6, R9 ;  /* 0x0000000906087220 */ /* 0x004fc80000400000 */
[----:B------:R-:W-:Y:S01]  /*0300*/  FSETP.GTU.AND P1, PT, R2, RZ, PT ;  /* 0x000000ff0200720b */ /* 0x000fe20003f2c000 */
[----:B------:R-:W-:-:S03]  /*0310*/  FMUL R3, R8, R3 ;  /* 0x0000000308037220 */ /* 0x000fc60000400000 */
[----:B------:R-:W-:Y:S02]  /*0320*/  FSEL R2, R2, RZ, P1 ;  /* 0x000000ff02027208 */ /* 0x000fe40000800000 */
[C---:B------:R-:W-:Y:S02]  /*0330*/  FSETP.GTU.AND P2, PT, R3.reuse, RZ, PT ;  /* 0x000000ff0300720b */ /* 0x040fe40003f4c000 */
[C---:B------:R-:W-:Y:S02]  /*0340*/  FSETP.GEU.AND P3, PT, R2.reuse, 6, PT ;  /* 0x40c000000200780b */ /* 0x040fe40003f6e000 */
[----:B------:R-:W-:Y:S02]  /*0350*/  FSEL R3, R3, RZ, P2 ;  /* 0x000000ff03037208 */ /* 0x000fe40001000000 */
[----:B------:R-:W-:Y:S02]  /*0360*/  FSETP.NAN.AND P1, PT, R2, R2, PT ;  /* 0x000000020200720b */ /* 0x000fe40003f28000 */
[----:B------:R-:W-:-:S02]  /*0370*/  FSETP.GEU.AND P4, PT, R3, 6, PT ;  /* 0x40c000000300780b */ /* 0x000fc40003f8e000 */
[----:B------:R-:W-:-:S05]  /*0380*/  FSETP.NAN.AND P2, PT, R3, R3, PT ;  /* 0x000000030300720b */ /* 0x000fca0003f48000 */
[----:B------:R-:W-:-:S06]  /*0390*/  @P3 SEL R2, R2, 0x40c00000, P1 ;  /* 0x40c0000002023807 */ /* 0x000fcc0000800000 */
[----:B------:R-:W-:Y:S01]  /*03a0*/  @P4 SEL R3, R3, 0x40c00000, P2 ;  /* 0x40c0000003034807 */ /* 0x000fe20001000000 */
[----:B------:R-:W-:Y:S06]  /*03b0*/  @P0 EXIT ;  /* 0x000000000000094d */ /* 0x000fec0003800000 */
[----:B------:R-:W-:Y:S01]  /*03c0*/  STG.E.64 desc[UR4][R4.64], R2 ;  /* 0x0000000204007986 */ /* 0x000fe2000c101b04 */
[----:B------:R-:W-:Y:S05]  /*03d0*/  EXIT ;  /* 0x000000000000794d */ /* 0x000fea0003800000 */
.L_x_0:
[----:B------:R-:W-:-:S00]  /*03e0*/  BRA `(.L_x_0) ;  /* 0xfffffffc00fc7947 */ /* 0x000fc0000383ffff */
[----:B------:R-:W-:-:S00]  /*03f0*/  NOP ;  /* 0x0000000000007918 */ /* 0x000fc00000000000 */
        /* <DEDUP_REMOVED lines=8> */
.L_x_1:


//--------------------- .nv.constant0.triton_poi_fused_hardtanh_mul_sigmoid_41 --------------------------
	.section	.nv.constant0.triton_poi_fused_hardtanh_mul_sigmoid_41,"a",@progbits
	.sectionflags	@""
	.align	4
.nv.constant0.triton_poi_fused_hardtanh_mul_sigmoid_41:
	.zero		548
